//
// Generated by NVIDIA NVVM Compiler
//
// Compiler Build ID: CL-36424714
// Cuda compilation tools, release 13.0, V13.0.88
// Based on NVVM 20.0.0
//

.version 9.0
.target sm_100
.address_size 64

	// .globl	_Z9kernel_1dPii

.visible .entry _Z9kernel_1dPii(
	.param .u64 .ptr .align 1 _Z9kernel_1dPii_param_0,
	.param .u32 _Z9kernel_1dPii_param_1
)
{
	.reg .pred 	%p<2>;
	.reg .b32 	%r<6>;
	.reg .b64 	%rd<5>;

	ld.param.u64 	%rd1, [_Z9kernel_1dPii_param_0];
	ld.param.u32 	%r2, [_Z9kernel_1dPii_param_1];
	mov.u32 	%r3, %ctaid.x;
	mov.u32 	%r4, %ntid.x;
	mov.u32 	%r5, %tid.x;
	mad.lo.s32 	%r1, %r3, %r4, %r5;
	setp.ge.s32 	%p1, %r1, %r2;
	@%p1 bra 	$L__BB0_2;
	cvta.to.global.u64 	%rd2, %rd1;
	mul.wide.s32 	%rd3, %r1, 4;
	add.s64 	%rd4, %rd2, %rd3;
	st.global.u32 	[%rd4], %r1;
$L__BB0_2:
	ret;

}


// ===== COMPILED SASS (sm_100) =====

	.target	sm_100

	.elftype	@"ET_EXEC"


//--------------------- .note.nv.tkinfo           --------------------------
	.section	.note.nv.tkinfo,"",@"SHT_NOTE"
	.sectionflags	@"SHF_NOTE_NV_TKINFO"
	.tkinfo
        /*0018*/ 	.word	0x00000002
        /*0030*/ 	.string	""
        /*0030*/ 	.string	"ptxas"
        /*0030*/ 	.string	"Cuda compilation tools, release 13.0, V13.0.88"
        /*0030*/ 	.string	"Build cuda_13.0.r13.0/compiler.36424714_0"
        /*0030*/ 	.string	"-arch sm_100 -m 64 "



//--------------------- .note.nv.cuinfo           --------------------------
	.section	.note.nv.cuinfo,"",@"SHT_NOTE"
	.sectionflags	@"SHF_NOTE_NV_CUINFO"
        /*0018*/ 	.short	0x0002
        /*001a*/ 	.short	0x0064
        /*001c*/ 	.short	0x0082
	.zero		2


//--------------------- .nv.info                  --------------------------
	.section	.nv.info,"",@"SHT_CUDA_INFO"
	.align	4


	//----- nvinfo : EIATTR_REGCOUNT
	.align		4
        /*0000*/ 	.byte	0x04, 0x2f
        /*0002*/ 	.short	(.L_1 - .L_0)
	.align		4
.L_0:
        /*0004*/ 	.word	index@(_Z9kernel_1dPii)
        /*0008*/ 	.word	0x00000008


	//----- nvinfo : EIATTR_FRAME_SIZE
	.align		4
.L_1:
        /*000c*/ 	.byte	0x04, 0x11
        /*000e*/ 	.short	(.L_3 - .L_2)
	.align		4
.L_2:
        /*0010*/ 	.word	index@(_Z9kernel_1dPii)
        /*0014*/ 	.word	0x00000000


	//----- nvinfo : EIATTR_MIN_STACK_SIZE
	.align		4
.L_3:
        /*0018*/ 	.byte	0x04, 0x12
        /*001a*/ 	.short	(.L_5 - .L_4)
	.align		4
.L_4:
        /*001c*/ 	.word	index@(_Z9kernel_1dPii)
        /*0020*/ 	.word	0x00000000
.L_5:


//--------------------- .nv.compat                --------------------------
	.section	.nv.compat,"",@"SHT_CUDA_COMPAT_INFO"
	.align	4
        /*0000*/ 	.byte	0x02, 0x09, 0x00, 0x00, 0x02, 0x02, 0x01, 0x00, 0x02, 0x05, 0x05, 0x00, 0x03, 0x07, 0x01, 0x01
        /*0010*/ 	.byte	0x02, 0x03, 0x00, 0x00, 0x02, 0x06, 0x01, 0x00, 0x04, 0x0b, 0x08, 0x00, 0x09, 0x00, 0x00, 0x00
        /*0020*/ 	.byte	0x00, 0x00, 0x00, 0x00


//--------------------- .nv.info._Z9kernel_1dPii  --------------------------
	.section	.nv.info._Z9kernel_1dPii,"",@"SHT_CUDA_INFO"
	.sectionflags	@""
	.align	4


	//----- nvinfo : EIATTR_CUDA_API_VERSION
	.align		4
        /*0000*/ 	.byte	0x04, 0x37
        /*0002*/ 	.short	(.L_7 - .L_6)
.L_6:
        /*0004*/ 	.word	0x00000082


	//----- nvinfo : EIATTR_KPARAM_INFO
	.align		4
.L_7:
        /*0008*/ 	.byte	0x04, 0x17
        /*000a*/ 	.short	(.L_9 - .L_8)
.L_8:
        /*000c*/ 	.word	0x00000000
        /*0010*/ 	.short	0x0001
        /*0012*/ 	.short	0x0008
        /*0014*/ 	.byte	0x00, 0xf0, 0x11, 0x00


	//----- nvinfo : EIATTR_KPARAM_INFO
	.align		4
.L_9:
        /*0018*/ 	.byte	0x04, 0x17
        /*001a*/ 	.short	(.L_11 - .L_10)
.L_10:
        /*001c*/ 	.word	0x00000000
        /*0020*/ 	.short	0x0000
        /*0022*/ 	.short	0x0000
        /*0024*/ 	.byte	0x00, 0xf5, 0x21, 0x00


	//----- nvinfo : EIATTR_SPARSE_MMA_MASK
	.align		4
.L_11:
        /*0028*/ 	.byte	0x03, 0x50
        /*002a*/ 	.short	0x0000


	//----- nvinfo : EIATTR_MAXREG_COUNT
	.align		4
        /*002c*/ 	.byte	0x03, 0x1b
        /*002e*/ 	.short	0x00ff


	//----- nvinfo : EIATTR_MERCURY_ISA_VERSION
	.align		4
        /*0030*/ 	.byte	0x03, 0x5f
        /*0032*/ 	.short	0x0101


	//----- nvinfo : EIATTR_VRC_CTA_INIT_COUNT
	.align		4
        /*0034*/ 	.byte	0x02, 0x4a
	.zero		1
	.zero		1


	//----- nvinfo : EIATTR_EXIT_INSTR_OFFSETS
	.align		4
        /*0038*/ 	.byte	0x04, 0x1c
        /*003a*/ 	.short	(.L_13 - .L_12)


	//   ....[0]....
.L_12:
        /*003c*/ 	.word	0x00000070


	//   ....[1]....
        /*0040*/ 	.word	0x000000c0


	//----- nvinfo : EIATTR_CBANK_PARAM_SIZE
	.align		4
.L_13:
        /*0044*/ 	.byte	0x03, 0x19
        /*0046*/ 	.short	0x000c


	//----- nvinfo : EIATTR_PARAM_CBANK
	.align		4
        /*0048*/ 	.byte	0x04, 0x0a
        /*004a*/ 	.short	(.L_15 - .L_14)
	.align		4
.L_14:
        /*004c*/ 	.word	index@(.nv.constant0._Z9kernel_1dPii)
        /*0050*/ 	.short	0x0380
        /*0052*/ 	.short	0x000c


	//----- nvinfo : EIATTR_SW_WAR
	.align		4
.L_15:
        /*0054*/ 	.byte	0x04, 0x36
        /*0056*/ 	.short	(.L_17 - .L_16)
.L_16:
        /*0058*/ 	.word	0x00000008
.L_17:


//--------------------- .nv.callgraph             --------------------------
	.section	.nv.callgraph,"",@"SHT_CUDA_CALLGRAPH"
	.align	4
	.sectionentsize	8
	.align		4
        /*0000*/ 	.word	0x00000000
	.align		4
        /*0004*/ 	.word	0xffffffff
	.align		4
        /*0008*/ 	.word	0x00000000
	.align		4
        /*000c*/ 	.word	0xfffffffe
	.align		4
        /*0010*/ 	.word	0x00000000
	.align		4
        /*0014*/ 	.word	0xfffffffd
	.align		4
        /*0018*/ 	.word	0x00000000
	.align		4
        /*001c*/ 	.word	0xfffffffc


//--------------------- .text._Z9kernel_1dPii     --------------------------
	.section	.text._Z9kernel_1dPii,"ax",@progbits
	.align	128
        .global         _Z9kernel_1dPii
        .type           _Z9kernel_1dPii,@function
        .size           _Z9kernel_1dPii,(.L_x_1 - _Z9kernel_1dPii)
        .other          _Z9kernel_1dPii,@"STO_CUDA_ENTRY STV_DEFAULT"
_Z9kernel_1dPii:
.text._Z9kernel_1dPii:
[----:B------:R-:W-:Y:S01]  /*0000*/  LDC R1, c[0x0][0x37c] ;  /* 0x0000df00ff017b82 */ /* 0x000fe20000000800 */
[----:B------:R-:W0:Y:S07]  /*0010*/  S2R R0, SR_TID.X ;  /* 0x0000000000007919 */ /* 0x000e2e0000002100 */
[----:B------:R-:W0:Y:S01]  /*0020*/  S2UR UR4, SR_CTAID.X ;  /* 0x00000000000479c3 */ /* 0x000e220000002500 */
[----:B------:R-:W1:Y:S07]  /*0030*/  LDCU UR5, c[0x0][0x388] ;  /* 0x00007100ff0577ac */ /* 0x000e6e0008000800 */
[----:B------:R-:W0:Y:S02]  /*0040*/  LDC R5, c[0x0][0x360] ;  /* 0x0000d800ff057b82 */ /* 0x000e240000000800 */
[----:B0-----:R-:W-:-:S05]  /*0050*/  IMAD R5, R5, UR4, R0 ;  /* 0x0000000405057c24 */ /* 0x001fca000f8e0200 */
[----:B-1----:R-:W-:-:S13]  /*0060*/  ISETP.GE.AND P0, PT, R5, UR5, PT ;  /* 0x0000000505007c0c */ /* 0x002fda000bf06270 */
[----:B------:R-:W-:Y:S05]  /*0070*/  @P0 EXIT ;  /* 0x000000000000094d */ /* 0x000fea0003800000 */
[----:B------:R-:W0:Y:S01]  /*0080*/  LDC.64 R2, c[0x0][0x380] ;  /* 0x0000e000ff027b82 */ /* 0x000e220000000a00 */
[----:B------:R-:W1:Y:S01]  /*0090*/  LDCU.64 UR4, c[0x0][0x358] ;  /* 0x00006b00ff0477ac */ /* 0x000e620008000a00 */
[----:B0-----:R-:W-:-:S05]  /*00a0*/  IMAD.WIDE R2, R5, 0x4, R2 ;  /* 0x0000000405027825 */ /* 0x001fca00078e0202 */
[----:B-1----:R-:W-:Y:S01]  /*00b0*/  STG.E desc[UR4][R2.64], R5 ;  /* 0x0000000502007986 */ /* 0x002fe2000c101904 */
[----:B------:R-:W-:Y:S05]  /*00c0*/  EXIT ;  /* 0x000000000000794d */ /* 0x000fea0003800000 */
.L_x_0:
[----:B------:R-:W-:-:S00]  /*00d0*/  BRA `(.L_x_0) ;  /* 0xfffffffc00fc7947 */ /* 0x000fc0000383ffff */
[----:B------:R-:W-:-:S00]  /*00e0*/  NOP ;  /* 0x0000000000007918 */ /* 0x000fc00000000000 */
        /* <DEDUP_REMOVED lines=9> */
.L_x_1:


//--------------------- .nv.shared.reserved.0     --------------------------
	.section	.nv.shared.reserved.0,"aw",@nobits
	.weak		__nv_reservedSMEM_offset_0_alias
	.size		__nv_reservedSMEM_offset_0_alias, 0, 64
	.other		__nv_reservedSMEM_offset_0_alias,@"STO_CUDA_RESERVED_SHARED STV_DEFAULT"
__nv_reservedSMEM_offset_0_alias:
	.zero		0
	.zero		64


//--------------------- .nv.constant0._Z9kernel_1dPii --------------------------
	.section	.nv.constant0._Z9kernel_1dPii,"a",@progbits
	.sectionflags	@""
	.align	4
.nv.constant0._Z9kernel_1dPii:
	.zero		908


//--------------------- SYMBOLS --------------------------

	.type		.nv.reservedSmem.offset0,@object
	.size		.nv.reservedSmem.offset0,0x4
